	.headerflags	@"EF_CUDA_TEXMODE_UNIFIED EF_CUDA_64BIT_ADDRESS EF_CUDA_ACCELERATORS EF_CUDA_SM90 EF_CUDA_VIRTUAL_SM(EF_CUDA_SM90)"
	.elftype	@"ET_EXEC"


//--------------------- .nv.info                  --------------------------
	.section	.nv.info,"",@"SHT_CUDA_INFO"
	.align	4


	//----- nvinfo : EIATTR_REGCOUNT
	.align		4
        /*0000*/ 	.byte	0x04, 0x2f
        /*0002*/ 	.short	(.L_3 - .L_2)
	.align		4
.L_2:
        /*0004*/ 	.word	index@(triton_poi_fused__native_batch_norm_legit_no_training_convolution_relu_10)
        /*0008*/ 	.word	0x00000016


	//----- nvinfo : EIATTR_MIN_STACK_SIZE
	.align		4
.L_3:
        /*000c*/ 	.byte	0x04, 0x12
        /*000e*/ 	.short	(.L_5 - .L_4)
	.align		4
.L_4:
        /*0010*/ 	.word	index@(triton_poi_fused__native_batch_norm_legit_no_training_convolution_relu_10)
        /*0014*/ 	.word	0x00000000


	//----- nvinfo : EIATTR_FRAME_SIZE
	.align		4
.L_5:
        /*0018*/ 	.byte	0x04, 0x11
        /*001a*/ 	.short	(.L_7 - .L_6)
	.align		4
.L_6:
        /*001c*/ 	.word	index@(triton_poi_fused__native_batch_norm_legit_no_training_convolution_relu_10)
        /*0020*/ 	.word	0x00000000


	//----- nvinfo : EIATTR_MIN_STACK_SIZE
	.align		4
.L_7:
        /*0024*/ 	.byte	0x04, 0x12
        /*0026*/ 	.short	(.L_9 - .L_8)
	.align		4
.L_8:
        /*0028*/ 	.word	index@(triton_poi_fused__native_batch_norm_legit_no_training_convolution_relu_10)
        /*002c*/ 	.word	0x00000000
.L_9:


//--------------------- .nv.info.triton_poi_fused__native_batch_norm_legit_no_training_convolution_relu_10 --------------------------
	.section	.nv.info.triton_poi_fused__native_batch_norm_legit_no_training_convolution_relu_10,"",@"SHT_CUDA_INFO"
	.sectionflags	@""
	.align	4


	//----- nvinfo : EIATTR_CUDA_API_VERSION
	.align		4
        /*0000*/ 	.byte	0x04, 0x37
        /*0002*/ 	.short	(.L_11 - .L_10)
.L_10:
        /*0004*/ 	.word	0x0000007c


	//----- nvinfo : EIATTR_KPARAM_INFO
	.align		4
.L_11:
        /*0008*/ 	.byte	0x04, 0x17
        /*000a*/ 	.short	(.L_13 - .L_12)
.L_12:
        /*000c*/ 	.word	0x00000000
        /*0010*/ 	.short	0x0007
        /*0012*/ 	.short	0x0038
        /*0014*/ 	.byte	0x00, 0xf0, 0x11, 0x00


	//----- nvinfo : EIATTR_KPARAM_INFO
	.align		4
.L_13:
        /*0018*/ 	.byte	0x04, 0x17
        /*001a*/ 	.short	(.L_15 - .L_14)
.L_14:
        /*001c*/ 	.word	0x00000000
        /*0020*/ 	.short	0x0006
        /*0022*/ 	.short	0x0030
        /*0024*/ 	.byte	0x00, 0xf4, 0x21, 0x00


	//----- nvinfo : EIATTR_KPARAM_INFO
	.align		4
.L_15:
        /*0028*/ 	.byte	0x04, 0x17
        /*002a*/ 	.short	(.L_17 - .L_16)
.L_16:
        /*002c*/ 	.word	0x00000000
        /*0030*/ 	.short	0x0005
        /*0032*/ 	.short	0x0028
        /*0034*/ 	.byte	0x00, 0xf4, 0x21, 0x00


	//----- nvinfo : EIATTR_KPARAM_INFO
	.align		4
.L_17:
        /*0038*/ 	.byte	0x04, 0x17
        /*003a*/ 	.short	(.L_19 - .L_18)
.L_18:
        /*003c*/ 	.word	0x00000000
        /*0040*/ 	.short	0x0004
        /*0042*/ 	.short	0x0020
        /*0044*/ 	.byte	0x00, 0xf4, 0x21, 0x00


	//----- nvinfo : EIATTR_KPARAM_INFO
	.align		4
.L_19:
        /*0048*/ 	.byte	0x04, 0x17
        /*004a*/ 	.short	(.L_21 - .L_20)
.L_20:
        /*004c*/ 	.word	0x00000000
        /*0050*/ 	.short	0x0003
        /*0052*/ 	.short	0x0018
        /*0054*/ 	.byte	0x00, 0xf4, 0x21, 0x00


	//----- nvinfo : EIATTR_KPARAM_INFO
	.align		4
.L_21:
        /*0058*/ 	.byte	0x04, 0x17
        /*005a*/ 	.short	(.L_23 - .L_22)
.L_22:
        /*005c*/ 	.word	0x00000000
        /*0060*/ 	.short	0x0002
        /*0062*/ 	.short	0x0010
        /*0064*/ 	.byte	0x00, 0xf4, 0x21, 0x00


	//----- nvinfo : EIATTR_KPARAM_INFO
	.align		4
.L_23:
        /*0068*/ 	.byte	0x04, 0x17
        /*006a*/ 	.short	(.L_25 - .L_24)
.L_24:
        /*006c*/ 	.word	0x00000000
        /*0070*/ 	.short	0x0001
        /*0072*/ 	.short	0x0008
        /*0074*/ 	.byte	0x00, 0xf4, 0x21, 0x00


	//----- nvinfo : EIATTR_KPARAM_INFO
	.align		4
.L_25:
        /*0078*/ 	.byte	0x04, 0x17
        /*007a*/ 	.short	(.L_27 - .L_26)
.L_26:
        /*007c*/ 	.word	0x00000000
        /*0080*/ 	.short	0x0000
        /*0082*/ 	.short	0x0000
        /*0084*/ 	.byte	0x00, 0xf4, 0x21, 0x00


	//----- nvinfo : EIATTR_SPARSE_MMA_MASK
	.align		4
.L_27:
        /*0088*/ 	.byte	0x03, 0x50
        /*008a*/ 	.short	0x0000


	//----- nvinfo : EIATTR_MAXREG_COUNT
	.align		4
        /*008c*/ 	.byte	0x03, 0x1b
        /*008e*/ 	.short	0x00ff


	//----- nvinfo : EIATTR_EXIT_INSTR_OFFSETS
	.align		4
        /*0090*/ 	.byte	0x04, 0x1c
        /*0092*/ 	.short	(.L_29 - .L_28)


	//   ....[0]....
.L_28:
        /*0094*/ 	.word	0x000003b0


	//----- nvinfo : EIATTR_REQNTID
	.align		4
.L_29:
        /*0098*/ 	.byte	0x04, 0x10
        /*009a*/ 	.short	(.L_31 - .L_30)
.L_30:
        /*009c*/ 	.word	0x00000100
        /*00a0*/ 	.word	0x00000001
        /*00a4*/ 	.word	0x00000001


	//----- nvinfo : EIATTR_CBANK_PARAM_SIZE
	.align		4
.L_31:
        /*00a8*/ 	.byte	0x03, 0x19
        /*00aa*/ 	.short	0x003c


	//----- nvinfo : EIATTR_PARAM_CBANK
	.align		4
        /*00ac*/ 	.byte	0x04, 0x0a
        /*00ae*/ 	.short	(.L_33 - .L_32)
	.align		4
.L_32:
        /*00b0*/ 	.word	index@(.nv.constant0.triton_poi_fused__native_batch_norm_legit_no_training_convolution_relu_10)
        /*00b4*/ 	.short	0x0210
        /*00b6*/ 	.short	0x003c


	//----- nvinfo : EIATTR_SW_WAR
	.align		4
.L_33:
        /*00b8*/ 	.byte	0x04, 0x36
        /*00ba*/ 	.short	(.L_35 - .L_34)
.L_34:
        /*00bc*/ 	.word	0x00000008
.L_35:


//--------------------- .nv.callgraph             --------------------------
	.section	.nv.callgraph,"",@"SHT_CUDA_CALLGRAPH"
	.align	4
	.sectionentsize	8
	.align		4
        /*0000*/ 	.word	0x00000000
	.align		4
        /*0004*/ 	.word	0xffffffff
	.align		4
        /*0008*/ 	.word	0x00000000
	.align		4
        /*000c*/ 	.word	0xfffffffe
	.align		4
        /*0010*/ 	.word	0x00000000
	.align		4
        /*0014*/ 	.word	0xfffffffd
	.align		4
        /*0018*/ 	.word	0x00000000
	.align		4
        /*001c*/ 	.word	0xfffffffc


//--------------------- .nv.constant4             --------------------------
	.section	.nv.constant4,"a",@progbits
	.align	8
	.align		8
.nv.constant4:
        /*0000*/ 	.dword	_$_str
	.align		8
        /*0008*/ 	.dword	_$_str_$_2


//--------------------- .text.triton_poi_fused__native_batch_norm_legit_no_training_convolution_relu_10 --------------------------
	.section	.text.triton_poi_fused__native_batch_norm_legit_no_training_convolution_relu_10,"ax",@progbits
	.align	128
        .global         triton_poi_fused__native_batch_norm_legit_no_training_convolution_relu_10
        .type           triton_poi_fused__native_batch_norm_legit_no_training_convolution_relu_10,@function
        .size           triton_poi_fused__native_batch_norm_legit_no_training_convolution_relu_10,(.L_x_1 - triton_poi_fused__native_batch_norm_legit_no_training_convolution_relu_10)
        .other          triton_poi_fused__native_batch_norm_legit_no_training_convolution_relu_10,@"STO_CUDA_ENTRY STV_DEFAULT"
triton_poi_fused__native_batch_norm_legit_no_training_convolution_relu_10:
.text.triton_poi_fused__native_batch_norm_legit_no_training_convolution_relu_10:
[----:B------:R-:W-:Y:S01]  /*0000*/  LDC R1, c[0x0][0x28] ;  /* 0x00000a00ff017b82 */ /* 0x000fe20000000800 */
[----:B------:R-:W1:Y:S07]  /*0010*/  S2R R0, SR_TID.X ;  /* 0x0000000000007919 */ /* 0x000e6e0000002100 */
[----:B------:R-:W2:Y:S01]  /*0020*/  LDC.64 R14, c[0x0][0x228] ;  /* 0x00008a00ff0e7b82 */ /* 0x000ea20000000a00 */
[----:B------:R-:W-:Y:S01]  /*0030*/  ULDC.64 UR4, c[0x0][0x208] ;  /* 0x0000820000047ab9 */ /* 0x000fe20000000a00 */
[----:B------:R-:W3:Y:S06]  /*0040*/  S2R R5, SR_CTAID.X ;  /* 0x0000000000057919 */ /* 0x000eec0000002500 */
[----:B------:R-:W4:Y:S08]  /*0050*/  LDC.64 R10, c[0x0][0x218] ;  /* 0x00008600ff0a7b82 */ /* 0x000f300000000a00 */
[----:B------:R-:W5:Y:S08]  /*0060*/  LDC.64 R12, c[0x0][0x220] ;  /* 0x00008800ff0c7b82 */ /* 0x000f700000000a00 */
[----:B------:R-:W5:Y:S01]  /*0070*/  LDC.64 R16, c[0x0][0x230] ;  /* 0x00008c00ff107b82 */ /* 0x000f620000000a00 */
[----:B-1----:R-:W-:-:S02]  /*0080*/  SHF.L.U32 R0, R0, 0x1, RZ ;  /* 0x0000000100007819 */ /* 0x002fc400000006ff */
[----:B---3--:R-:W-:Y:S02]  /*0090*/  SHF.R.S32.HI R3, RZ, 0x16, R5 ;  /* 0x00000016ff037819 */ /* 0x008fe40000011405 */
[----:B------:R-:W-:Y:S02]  /*00a0*/  LOP3.LUT R0, R0, 0x1fe, RZ, 0xc0, !PT ;  /* 0x000001fe00007812 */ /* 0x000fe400078ec0ff */
[----:B------:R-:W-:Y:S02]  /*00b0*/  SGXT R3, R3, 0x1 ;  /* 0x000000010303781a */ /* 0x000fe40000000200 */
[----:B------:R-:W-:Y:S02]  /*00c0*/  LEA R0, R5, R0, 0x9 ;  /* 0x0000000005007211 */ /* 0x000fe400078e48ff */
[----:B------:R-:W1:Y:S02]  /*00d0*/  LDC.64 R4, c[0x0][0x238] ;  /* 0x00008e00ff047b82 */ /* 0x000e640000000a00 */
[----:B------:R-:W-:-:S04]  /*00e0*/  LEA.HI R3, R3, R0, RZ, 0xf ;  /* 0x0000000003037211 */ /* 0x000fc800078f78ff */
[----:B------:R-:W-:-:S04]  /*00f0*/  SHF.R.S32.HI R3, RZ, 0xf, R3 ;  /* 0x0000000fff037819 */ /* 0x000fc80000011403 */
[----:B------:R-:W-:-:S04]  /*0100*/  LEA.HI R2, R3, R3, RZ, 0x8 ;  /* 0x0000000303027211 */ /* 0x000fc800078f40ff */
[----:B------:R-:W-:-:S04]  /*0110*/  LOP3.LUT R2, R2, 0xffffff00, RZ, 0xc0, !PT ;  /* 0xffffff0002027812 */ /* 0x000fc800078ec0ff */
[----:B------:R-:W-:Y:S02]  /*0120*/  IADD3 R19, R3, -R2, RZ ;  /* 0x8000000203137210 */ /* 0x000fe40007ffe0ff */
[----:B------:R-:W3:Y:S03]  /*0130*/  LDC.64 R2, c[0x0][0x210] ;  /* 0x00008400ff027b82 */ /* 0x000ee60000000a00 */
[----:B--2---:R-:W-:-:S05]  /*0140*/  IMAD.WIDE R14, R19, 0x4, R14 ;  /* 0x00000004130e7825 */ /* 0x004fca00078e020e */
[----:B------:R2:W2:Y:S01]  /*0150*/  LDG.E.EL R18, desc[UR4][R14.64] ;  /* 0x000000040e127981 */ /* 0x0004a2000c2e1900 */
[----:B----4-:R-:W-:-:S04]  /*0160*/  IMAD.WIDE R10, R19, 0x4, R10 ;  /* 0x00000004130a7825 */ /* 0x010fc800078e020a */
[----:B-----5:R-:W-:Y:S01]  /*0170*/  IMAD.WIDE R12, R19, 0x4, R12 ;  /* 0x00000004130c7825 */ /* 0x020fe200078e020c */
[----:B------:R4:W5:Y:S04]  /*0180*/  LDG.E.EL R8, desc[UR4][R10.64] ;  /* 0x000000040a087981 */ /* 0x000968000c2e1900 */
[----:B------:R-:W5:Y:S01]  /*0190*/  LDG.E.EL R9, desc[UR4][R12.64] ;  /* 0x000000040c097981 */ /* 0x000f62000c2e1900 */
[----:B---3--:R-:W-:-:S05]  /*01a0*/  IMAD.WIDE R2, R0, 0x4, R2 ;  /* 0x0000000400027825 */ /* 0x008fca00078e0202 */
[----:B------:R-:W5:Y:S01]  /*01b0*/  LDG.E.64 R6, desc[UR4][R2.64] ;  /* 0x0000000402067981 */ /* 0x000f62000c1e1b00 */
[----:B0-2---:R-:W-:-:S04]  /*01c0*/  IMAD.WIDE R14, R19, 0x4, R16 ;  /* 0x00000004130e7825 */ /* 0x005fc800078e0210 */
[----:B-1----:R-:W-:Y:S02]  /*01d0*/  IMAD.WIDE R16, R19, 0x4, R4 ;  /* 0x0000000413107825 */ /* 0x002fe400078e0204 */
[----:B------:R-:W2:Y:S01]  /*01e0*/  LDG.E.EL R14, desc[UR4][R14.64] ;  /* 0x000000040e0e7981 */ /* 0x000ea2000c2e1900 */
[----:B----4-:R-:W-:Y:S01]  /*01f0*/  HFMA2.MMA R10, -RZ, RZ, 1.625, 0 ;  /* 0x3e800000ff0a7435 */ /* 0x010fe200000001ff */
[----:B------:R-:W0:Y:S02]  /*0200*/  LDC.64 R4, c[0x0][0x240] ;  /* 0x00009000ff047b82 */ /* 0x000e240000000a00 */
[----:B------:R-:W2:Y:S01]  /*0210*/  LDG.E.EL R17, desc[UR4][R16.64] ;  /* 0x0000000410117981 */ /* 0x000ea2000c2e1900 */
[----:B0-----:R-:W-:-:S04]  /*0220*/  IMAD.WIDE R4, R0, 0x4, R4 ;  /* 0x0000000400047825 */ /* 0x001fc800078e0204 */
[----:B------:R-:W-:-:S04]  /*0230*/  FADD R18, R18, 9.9999997473787516356e-06 ;  /* 0x3727c5ac12127421 */ /* 0x000fc80000000000 */
[----:B------:R-:W0:Y:S02]  /*0240*/  MUFU.SQRT R19, R18 ;  /* 0x0000001200137308 */ /* 0x000e240000002000 */
[C---:B0-----:R-:W-:Y:S02]  /*0250*/  FSETP.GT.AND P0, PT, R19.reuse, 8.50705917302346158658e+37, PT ;  /* 0x7e8000001300780b */ /* 0x041fe40003f04000 */
[----:B------:R-:W-:-:S11]  /*0260*/  FSETP.GEU.AND P1, PT, R19, 1.175494350822287508e-38, PT ;  /* 0x008000001300780b */ /* 0x000fd60003f2e000 */
[----:B------:R-:W-:-:S04]  /*0270*/  @P0 FMUL R19, R19, 0.25 ;  /* 0x3e80000013130820 */ /* 0x000fc80000400000 */
[----:B------:R-:W-:-:S06]  /*0280*/  @!P1 FMUL R19, R19, 16777216 ;  /* 0x4b80000013139820 */ /* 0x000fcc0000400000 */
[----:B------:R-:W0:Y:S01]  /*0290*/  MUFU.RCP R19, R19 ;  /* 0x0000001300137308 */ /* 0x000e220000001000 */
[----:B------:R-:W-:Y:S01]  /*02a0*/  FSEL R10, R10, 1, P0 ;  /* 0x3f8000000a0a7808 */ /* 0x000fe20000000000 */
[--C-:B-----5:R-:W-:Y:S01]  /*02b0*/  FADD R6, R6, R8.reuse ;  /* 0x0000000806067221 */ /* 0x120fe20000000000 */
[----:B------:R-:W-:-:S03]  /*02c0*/  FADD R7, R7, R8 ;  /* 0x0000000807077221 */ /* 0x000fc60000000000 */
[----:B------:R-:W-:Y:S01]  /*02d0*/  @!P1 FMUL R10, R10, 16777216 ;  /* 0x4b8000000a0a9820 */ /* 0x000fe20000400000 */
[C---:B------:R-:W-:Y:S01]  /*02e0*/  FADD R8, -R9.reuse, R6 ;  /* 0x0000000609087221 */ /* 0x040fe20000000100 */
[----:B------:R-:W-:Y:S02]  /*02f0*/  FADD R9, -R9, R7 ;  /* 0x0000000709097221 */ /* 0x000fe40000000100 */
[----:B0-----:R-:W-:-:S04]  /*0300*/  FMUL R10, R19, R10 ;  /* 0x0000000a130a7220 */ /* 0x001fc80000400000 */
[-C--:B------:R-:W-:Y:S01]  /*0310*/  FMUL R8, R8, R10.reuse ;  /* 0x0000000a08087220 */ /* 0x080fe20000400000 */
[----:B------:R-:W-:-:S03]  /*0320*/  FMUL R10, R9, R10 ;  /* 0x0000000a090a7220 */ /* 0x000fc60000400000 */
[C-C-:B--2---:R-:W-:Y:S01]  /*0330*/  FFMA R8, R14.reuse, R8, R17.reuse ;  /* 0x000000080e087223 */ /* 0x144fe20000000011 */
[----:B------:R-:W-:-:S04]  /*0340*/  FFMA R10, R14, R10, R17 ;  /* 0x0000000a0e0a7223 */ /* 0x000fc80000000011 */
[----:B------:R-:W-:Y:S02]  /*0350*/  FSETP.GEU.AND P0, PT, R8, RZ, PT ;  /* 0x000000ff0800720b */ /* 0x000fe40003f0e000 */
[----:B------:R-:W-:Y:S02]  /*0360*/  FSETP.GEU.AND P1, PT, R10, RZ, PT ;  /* 0x000000ff0a00720b */ /* 0x000fe40003f2e000 */
[----:B------:R-:W-:Y:S02]  /*0370*/  FSEL R8, R8, RZ, P0 ;  /* 0x000000ff08087208 */ /* 0x000fe40000000000 */
[----:B------:R-:W-:Y:S01]  /*0380*/  FSEL R9, R10, RZ, P1 ;  /* 0x000000ff0a097208 */ /* 0x000fe20000800000 */
[----:B------:R-:W-:Y:S04]  /*0390*/  STG.E.64 desc[UR4][R2.64], R6 ;  /* 0x0000000602007986 */ /* 0x000fe8000c101b04 */
[----:B------:R-:W-:Y:S01]  /*03a0*/  STG.E.64 desc[UR4][R4.64], R8 ;  /* 0x0000000804007986 */ /* 0x000fe2000c101b04 */
[----:B------:R-:W-:Y:S05]  /*03b0*/  EXIT ;  /* 0x000000000000794d */ /* 0x000fea0003800000 */
.L_x_0:
[----:B------:R-:W-:-:S00]  /*03c0*/  BRA `(.L_x_0) ;  /* 0xfffffffc00fc7947 */ /* 0x000fc0000383ffff */
[----:B------:R-:W-:-:S00]  /*03d0*/  NOP ;  /* 0x0000000000007918 */ /* 0x000fc00000000000 */
        /* <DEDUP_REMOVED lines=10> */
.L_x_1:


//--------------------- .nv.global.init           --------------------------
	.section	.nv.global.init,"aw",@progbits
.nv.global.init:
	.type		_$_str,@object
	.size		_$_str,(_$_str_$_2 - _$_str)
_$_str:
        /*0000*/ 	.byte	0x5f, 0x5f, 0x43, 0x55, 0x44, 0x41, 0x5f, 0x46, 0x54, 0x5a, 0x00
	.type		_$_str_$_2,@object
	.size		_$_str_$_2,(.L_1 - _$_str_$_2)
_$_str_$_2:
        /*000b*/ 	.byte	0x5f, 0x5f, 0x43, 0x55, 0x44, 0x41, 0x5f, 0x50, 0x52, 0x45, 0x43, 0x5f, 0x53, 0x51, 0x52, 0x54
        /*001b*/ 	.byte	0x00
.L_1:


//--------------------- .nv.constant0.triton_poi_fused__native_batch_norm_legit_no_training_convolution_relu_10 --------------------------
	.section	.nv.constant0.triton_poi_fused__native_batch_norm_legit_no_training_convolution_relu_10,"a",@progbits
	.sectionflags	@""
	.align	4
.nv.constant0.triton_poi_fused__native_batch_norm_legit_no_training_convolution_relu_10:
	.zero		588
